//
// Generated by NVIDIA NVVM Compiler
//
// Compiler Build ID: CL-36424714
// Cuda compilation tools, release 13.0, V13.0.88
// Based on NVVM 20.0.0
//

.version 9.0
.target sm_100
.address_size 64

	// .globl	bitonicSortStart
.extern .shared .align 16 .b8 as[];

.visible .entry bitonicSortStart(
	.param .u64 .ptr .align 1 bitonicSortStart_param_0,
	.param .u32 bitonicSortStart_param_1
)
{
	.reg .pred 	%p<8>;
	.reg .b32 	%r<53>;
	.reg .b64 	%rd<7>;

	ld.param.u64 	%rd3, [bitonicSortStart_param_0];
	ld.param.u32 	%r21, [bitonicSortStart_param_1];
	cvta.to.global.u64 	%rd4, %rd3;
	mov.u32 	%r22, %ntid.x;
	shl.b32 	%r1, %r22, 1;
	mov.u32 	%r23, %ctaid.x;
	mov.u32 	%r24, %tid.x;
	mad.lo.s32 	%r25, %r1, %r23, %r24;
	mul.wide.u32 	%rd5, %r25, 4;
	add.s64 	%rd1, %rd4, %rd5;
	ld.global.u32 	%r26, [%rd1];
	shl.b32 	%r27, %r24, 2;
	mov.u32 	%r28, as;
	add.s32 	%r2, %r28, %r27;
	st.shared.u32 	[%r2], %r26;
	add.s32 	%r29, %r25, %r22;
	mul.wide.u32 	%rd6, %r29, 4;
	add.s64 	%rd2, %rd4, %rd6;
	ld.global.u32 	%r30, [%rd2];
	shl.b32 	%r31, %r22, 2;
	add.s32 	%r3, %r2, %r31;
	st.shared.u32 	[%r3], %r30;
	bar.sync 	0;
	mad.lo.s32 	%r4, %r23, %r22, %r24;
	shr.u32 	%r32, %r21, 31;
	add.s32 	%r33, %r21, %r32;
	shr.s32 	%r5, %r33, 1;
	mov.b32 	%r48, 2;
$L__BB0_1:
	shr.s32 	%r49, %r48, 1;
	setp.lt.s32 	%p1, %r49, 1;
	@%p1 bra 	$L__BB0_9;
	mov.u32 	%r50, %r48;
$L__BB0_3:
	mov.u32 	%r9, %r50;
	mov.u32 	%r50, %r49;
	setp.ge.s32 	%p2, %r4, %r5;
	@%p2 bra 	$L__BB0_8;
	and.b32  	%r34, %r9, -2;
	div.s32 	%r35, %r4, %r50;
	mul.lo.s32 	%r36, %r35, %r50;
	sub.s32 	%r37, %r4, %r36;
	mad.lo.s32 	%r38, %r35, %r34, %r37;
	xor.b32  	%r39, %r38, %r50;
	and.b32  	%r40, %r38, %r48;
	rem.u32 	%r41, %r38, %r1;
	rem.u32 	%r42, %r39, %r1;
	setp.ne.s32 	%p3, %r40, 0;
	shl.b32 	%r43, %r41, 2;
	add.s32 	%r10, %r28, %r43;
	shl.b32 	%r45, %r42, 2;
	add.s32 	%r11, %r28, %r45;
	@%p3 bra 	$L__BB0_6;
	ld.shared.u32 	%r52, [%r10];
	ld.shared.u32 	%r51, [%r11];
	setp.gt.s32 	%p5, %r52, %r51;
	@%p5 bra 	$L__BB0_7;
	bra.uni 	$L__BB0_8;
$L__BB0_6:
	ld.shared.u32 	%r52, [%r10];
	ld.shared.u32 	%r51, [%r11];
	setp.ge.s32 	%p4, %r52, %r51;
	@%p4 bra 	$L__BB0_8;
$L__BB0_7:
	st.shared.u32 	[%r10], %r51;
	st.shared.u32 	[%r11], %r52;
$L__BB0_8:
	bar.sync 	0;
	shr.u32 	%r49, %r50, 1;
	setp.gt.u32 	%p6, %r50, 1;
	@%p6 bra 	$L__BB0_3;
$L__BB0_9:
	shl.b32 	%r48, %r48, 1;
	setp.le.u32 	%p7, %r48, %r1;
	@%p7 bra 	$L__BB0_1;
	ld.shared.u32 	%r46, [%r2];
	st.global.u32 	[%rd1], %r46;
	ld.shared.u32 	%r47, [%r3];
	st.global.u32 	[%rd2], %r47;
	bar.sync 	0;
	ret;

}
	// .globl	bitonicSortMiddle
.visible .entry bitonicSortMiddle(
	.param .u64 .ptr .align 1 bitonicSortMiddle_param_0,
	.param .u32 bitonicSortMiddle_param_1,
	.param .u32 bitonicSortMiddle_param_2,
	.param .u32 bitonicSortMiddle_param_3
)
{
	.reg .pred 	%p<5>;
	.reg .b32 	%r<26>;
	.reg .b64 	%rd<7>;

	ld.param.u64 	%rd3, [bitonicSortMiddle_param_0];
	ld.param.u32 	%r10, [bitonicSortMiddle_param_1];
	ld.param.u32 	%r8, [bitonicSortMiddle_param_2];
	ld.param.u32 	%r9, [bitonicSortMiddle_param_3];
	mov.u32 	%r11, %ctaid.x;
	mov.u32 	%r12, %ntid.x;
	mov.u32 	%r13, %tid.x;
	mad.lo.s32 	%r1, %r11, %r12, %r13;
	shr.u32 	%r14, %r10, 31;
	add.s32 	%r15, %r10, %r14;
	shr.s32 	%r16, %r15, 1;
	setp.ge.s32 	%p1, %r1, %r16;
	@%p1 bra 	$L__BB1_5;
	cvta.to.global.u64 	%rd4, %rd3;
	div.s32 	%r17, %r1, %r9;
	mul.lo.s32 	%r18, %r17, %r9;
	shl.b32 	%r19, %r18, 1;
	sub.s32 	%r20, %r1, %r18;
	add.s32 	%r21, %r19, %r20;
	xor.b32  	%r22, %r21, %r9;
	and.b32  	%r23, %r21, %r8;
	setp.ne.s32 	%p2, %r23, 0;
	mul.wide.s32 	%rd5, %r21, 4;
	add.s64 	%rd1, %rd4, %rd5;
	mul.wide.s32 	%rd6, %r22, 4;
	add.s64 	%rd2, %rd4, %rd6;
	@%p2 bra 	$L__BB1_3;
	ld.global.u32 	%r25, [%rd1];
	ld.global.u32 	%r24, [%rd2];
	setp.gt.s32 	%p4, %r25, %r24;
	@%p4 bra 	$L__BB1_4;
	bra.uni 	$L__BB1_5;
$L__BB1_3:
	ld.global.u32 	%r25, [%rd1];
	ld.global.u32 	%r24, [%rd2];
	setp.ge.s32 	%p3, %r25, %r24;
	@%p3 bra 	$L__BB1_5;
$L__BB1_4:
	st.global.u32 	[%rd1], %r24;
	st.global.u32 	[%rd2], %r25;
$L__BB1_5:
	ret;

}
	// .globl	bitonicSortFinish
.visible .entry bitonicSortFinish(
	.param .u64 .ptr .align 1 bitonicSortFinish_param_0,
	.param .u32 bitonicSortFinish_param_1,
	.param .u32 bitonicSortFinish_param_2
)
{
	.reg .pred 	%p<6>;
	.reg .b32 	%r<47>;
	.reg .b64 	%rd<7>;

	ld.param.u64 	%rd3, [bitonicSortFinish_param_0];
	ld.param.u32 	%r18, [bitonicSortFinish_param_1];
	ld.param.u32 	%r17, [bitonicSortFinish_param_2];
	cvta.to.global.u64 	%rd4, %rd3;
	mov.u32 	%r44, %ntid.x;
	shl.b32 	%r2, %r44, 1;
	mov.u32 	%r19, %ctaid.x;
	mov.u32 	%r20, %tid.x;
	mad.lo.s32 	%r21, %r2, %r19, %r20;
	mul.wide.u32 	%rd5, %r21, 4;
	add.s64 	%rd1, %rd4, %rd5;
	ld.global.u32 	%r22, [%rd1];
	shl.b32 	%r23, %r20, 2;
	mov.u32 	%r24, as;
	add.s32 	%r3, %r24, %r23;
	st.shared.u32 	[%r3], %r22;
	add.s32 	%r25, %r21, %r44;
	mul.wide.u32 	%rd6, %r25, 4;
	add.s64 	%rd2, %rd4, %rd6;
	ld.global.u32 	%r26, [%rd2];
	shl.b32 	%r27, %r44, 2;
	add.s32 	%r4, %r3, %r27;
	st.shared.u32 	[%r4], %r26;
	bar.sync 	0;
	mad.lo.s32 	%r5, %r19, %r44, %r20;
	shr.u32 	%r28, %r18, 31;
	add.s32 	%r29, %r18, %r28;
	shr.s32 	%r6, %r29, 1;
$L__BB2_1:
	mov.u32 	%r7, %r44;
	setp.ge.s32 	%p1, %r5, %r6;
	@%p1 bra 	$L__BB2_6;
	div.s32 	%r30, %r5, %r7;
	mul.lo.s32 	%r31, %r30, %r7;
	shl.b32 	%r32, %r31, 1;
	sub.s32 	%r33, %r5, %r31;
	add.s32 	%r34, %r32, %r33;
	xor.b32  	%r35, %r34, %r7;
	and.b32  	%r36, %r34, %r17;
	rem.u32 	%r37, %r34, %r2;
	rem.u32 	%r38, %r35, %r2;
	setp.ne.s32 	%p2, %r36, 0;
	shl.b32 	%r39, %r37, 2;
	add.s32 	%r8, %r24, %r39;
	shl.b32 	%r41, %r38, 2;
	add.s32 	%r9, %r24, %r41;
	@%p2 bra 	$L__BB2_4;
	ld.shared.u32 	%r46, [%r8];
	ld.shared.u32 	%r45, [%r9];
	setp.gt.s32 	%p4, %r46, %r45;
	@%p4 bra 	$L__BB2_5;
	bra.uni 	$L__BB2_6;
$L__BB2_4:
	ld.shared.u32 	%r46, [%r8];
	ld.shared.u32 	%r45, [%r9];
	setp.ge.s32 	%p3, %r46, %r45;
	@%p3 bra 	$L__BB2_6;
$L__BB2_5:
	st.shared.u32 	[%r8], %r45;
	st.shared.u32 	[%r9], %r46;
$L__BB2_6:
	bar.sync 	0;
	shr.u32 	%r44, %r7, 1;
	setp.gt.u32 	%p5, %r7, 1;
	@%p5 bra 	$L__BB2_1;
	ld.shared.u32 	%r42, [%r3];
	st.global.u32 	[%rd1], %r42;
	ld.shared.u32 	%r43, [%r4];
	st.global.u32 	[%rd2], %r43;
	bar.sync 	0;
	ret;

}


// ===== COMPILED SASS (sm_100) =====

	.target	sm_100

	.elftype	@"ET_EXEC"


//--------------------- .note.nv.tkinfo           --------------------------
	.section	.note.nv.tkinfo,"",@"SHT_NOTE"
	.sectionflags	@"SHF_NOTE_NV_TKINFO"
	.tkinfo
        /*0018*/ 	.word	0x00000002
        /*0030*/ 	.string	""
        /*0030*/ 	.string	"ptxas"
        /*0030*/ 	.string	"Cuda compilation tools, release 13.0, V13.0.88"
        /*0030*/ 	.string	"Build cuda_13.0.r13.0/compiler.36424714_0"
        /*0030*/ 	.string	"-arch sm_100 -m 64 "



//--------------------- .note.nv.cuinfo           --------------------------
	.section	.note.nv.cuinfo,"",@"SHT_NOTE"
	.sectionflags	@"SHF_NOTE_NV_CUINFO"
        /*0018*/ 	.short	0x0002
        /*001a*/ 	.short	0x0064
        /*001c*/ 	.short	0x0082
	.zero		2


//--------------------- .nv.info                  --------------------------
	.section	.nv.info,"",@"SHT_CUDA_INFO"
	.align	4


	//----- nvinfo : EIATTR_REGCOUNT
	.align		4
        /*0000*/ 	.byte	0x04, 0x2f
        /*0002*/ 	.short	(.L_1 - .L_0)
	.align		4
.L_0:
        /*0004*/ 	.word	index@(bitonicSortStart)
        /*0008*/ 	.word	0x00000014


	//----- nvinfo : EIATTR_FRAME_SIZE
	.align		4
.L_1:
        /*000c*/ 	.byte	0x04, 0x11
        /*000e*/ 	.short	(.L_3 - .L_2)
	.align		4
.L_2:
        /*0010*/ 	.word	index@(bitonicSortStart)
        /*0014*/ 	.word	0x00000000


	//----- nvinfo : EIATTR_REGCOUNT
	.align		4
.L_3:
        /*0018*/ 	.byte	0x04, 0x2f
        /*001a*/ 	.short	(.L_5 - .L_4)
	.align		4
.L_4:
        /*001c*/ 	.word	index@(bitonicSortMiddle)
        /*0020*/ 	.word	0x0000000c


	//----- nvinfo : EIATTR_FRAME_SIZE
	.align		4
.L_5:
        /*0024*/ 	.byte	0x04, 0x11
        /*0026*/ 	.short	(.L_7 - .L_6)
	.align		4
.L_6:
        /*0028*/ 	.word	index@(bitonicSortMiddle)
        /*002c*/ 	.word	0x00000000


	//----- nvinfo : EIATTR_REGCOUNT
	.align		4
.L_7:
        /*0030*/ 	.byte	0x04, 0x2f
        /*0032*/ 	.short	(.L_9 - .L_8)
	.align		4
.L_8:
        /*0034*/ 	.word	index@(bitonicSortFinish)
        /*0038*/ 	.word	0x00000014


	//----- nvinfo : EIATTR_FRAME_SIZE
	.align		4
.L_9:
        /*003c*/ 	.byte	0x04, 0x11
        /*003e*/ 	.short	(.L_11 - .L_10)
	.align		4
.L_10:
        /*0040*/ 	.word	index@(bitonicSortFinish)
        /*0044*/ 	.word	0x00000000


	//----- nvinfo : EIATTR_MIN_STACK_SIZE
	.align		4
.L_11:
        /*0048*/ 	.byte	0x04, 0x12
        /*004a*/ 	.short	(.L_13 - .L_12)
	.align		4
.L_12:
        /*004c*/ 	.word	index@(bitonicSortFinish)
        /*0050*/ 	.word	0x00000000


	//----- nvinfo : EIATTR_MIN_STACK_SIZE
	.align		4
.L_13:
        /*0054*/ 	.byte	0x04, 0x12
        /*0056*/ 	.short	(.L_15 - .L_14)
	.align		4
.L_14:
        /*0058*/ 	.word	index@(bitonicSortMiddle)
        /*005c*/ 	.word	0x00000000


	//----- nvinfo : EIATTR_MIN_STACK_SIZE
	.align		4
.L_15:
        /*0060*/ 	.byte	0x04, 0x12
        /*0062*/ 	.short	(.L_17 - .L_16)
	.align		4
.L_16:
        /*0064*/ 	.word	index@(bitonicSortStart)
        /*0068*/ 	.word	0x00000000
.L_17:


//--------------------- .nv.compat                --------------------------
	.section	.nv.compat,"",@"SHT_CUDA_COMPAT_INFO"
	.align	4
        /*0000*/ 	.byte	0x02, 0x09, 0x00, 0x00, 0x02, 0x02, 0x01, 0x00, 0x02, 0x05, 0x05, 0x00, 0x03, 0x07, 0x01, 0x01
        /*0010*/ 	.byte	0x02, 0x03, 0x00, 0x00, 0x02, 0x06, 0x01, 0x00, 0x04, 0x0b, 0x08, 0x00, 0x09, 0x00, 0x00, 0x00
        /*0020*/ 	.byte	0x00, 0x00, 0x00, 0x00


//--------------------- .nv.info.bitonicSortFinish --------------------------
	.section	.nv.info.bitonicSortFinish,"",@"SHT_CUDA_INFO"
	.sectionflags	@""
	.align	4


	//----- nvinfo : EIATTR_CUDA_API_VERSION
	.align		4
        /*0000*/ 	.byte	0x04, 0x37
        /*0002*/ 	.short	(.L_19 - .L_18)
.L_18:
        /*0004*/ 	.word	0x00000082


	//----- nvinfo : EIATTR_KPARAM_INFO
	.align		4
.L_19:
        /*0008*/ 	.byte	0x04, 0x17
        /*000a*/ 	.short	(.L_21 - .L_20)
.L_20:
        /*000c*/ 	.word	0x00000000
        /*0010*/ 	.short	0x0002
        /*0012*/ 	.short	0x000c
        /*0014*/ 	.byte	0x00, 0xf0, 0x11, 0x00


	//----- nvinfo : EIATTR_KPARAM_INFO
	.align		4
.L_21:
        /*0018*/ 	.byte	0x04, 0x17
        /*001a*/ 	.short	(.L_23 - .L_22)
.L_22:
        /*001c*/ 	.word	0x00000000
        /*0020*/ 	.short	0x0001
        /*0022*/ 	.short	0x0008
        /*0024*/ 	.byte	0x00, 0xf0, 0x11, 0x00


	//----- nvinfo : EIATTR_KPARAM_INFO
	.align		4
.L_23:
        /*0028*/ 	.byte	0x04, 0x17
        /*002a*/ 	.short	(.L_25 - .L_24)
.L_24:
        /*002c*/ 	.word	0x00000000
        /*0030*/ 	.short	0x0000
        /*0032*/ 	.short	0x0000
        /*0034*/ 	.byte	0x00, 0xf5, 0x21, 0x00


	//----- nvinfo : EIATTR_SPARSE_MMA_MASK
	.align		4
.L_25:
        /*0038*/ 	.byte	0x03, 0x50
        /*003a*/ 	.short	0x0000


	//----- nvinfo : EIATTR_MAXREG_COUNT
	.align		4
        /*003c*/ 	.byte	0x03, 0x1b
        /*003e*/ 	.short	0x00ff


	//----- nvinfo : EIATTR_NUM_BARRIERS
	.align		4
        /*0040*/ 	.byte	0x02, 0x4c
        /*0042*/ 	.byte	0x01
	.zero		1


	//----- nvinfo : EIATTR_MERCURY_ISA_VERSION
	.align		4
        /*0044*/ 	.byte	0x03, 0x5f
        /*0046*/ 	.short	0x0101


	//----- nvinfo : EIATTR_VRC_CTA_INIT_COUNT
	.align		4
        /*0048*/ 	.byte	0x02, 0x4a
	.zero		1
	.zero		1


	//----- nvinfo : EIATTR_EXIT_INSTR_OFFSETS
	.align		4
        /*004c*/ 	.byte	0x04, 0x1c
        /*004e*/ 	.short	(.L_27 - .L_26)


	//   ....[0]....
.L_26:
        /*0050*/ 	.word	0x00000730


	//----- nvinfo : EIATTR_CRS_STACK_SIZE
	.align		4
.L_27:
        /*0054*/ 	.byte	0x04, 0x1e
        /*0056*/ 	.short	(.L_29 - .L_28)
.L_28:
        /*0058*/ 	.word	0x00000000


	//----- nvinfo : EIATTR_CBANK_PARAM_SIZE
	.align		4
.L_29:
        /*005c*/ 	.byte	0x03, 0x19
        /*005e*/ 	.short	0x0010


	//----- nvinfo : EIATTR_PARAM_CBANK
	.align		4
        /*0060*/ 	.byte	0x04, 0x0a
        /*0062*/ 	.short	(.L_31 - .L_30)
	.align		4
.L_30:
        /*0064*/ 	.word	index@(.nv.constant0.bitonicSortFinish)
        /*0068*/ 	.short	0x0380
        /*006a*/ 	.short	0x0010


	//----- nvinfo : EIATTR_SW_WAR
	.align		4
.L_31:
        /*006c*/ 	.byte	0x04, 0x36
        /*006e*/ 	.short	(.L_33 - .L_32)
.L_32:
        /*0070*/ 	.word	0x00000008
.L_33:


//--------------------- .nv.info.bitonicSortMiddle --------------------------
	.section	.nv.info.bitonicSortMiddle,"",@"SHT_CUDA_INFO"
	.sectionflags	@""
	.align	4


	//----- nvinfo : EIATTR_CUDA_API_VERSION
	.align		4
        /*0000*/ 	.byte	0x04, 0x37
        /*0002*/ 	.short	(.L_35 - .L_34)
.L_34:
        /*0004*/ 	.word	0x00000082


	//----- nvinfo : EIATTR_KPARAM_INFO
	.align		4
.L_35:
        /*0008*/ 	.byte	0x04, 0x17
        /*000a*/ 	.short	(.L_37 - .L_36)
.L_36:
        /*000c*/ 	.word	0x00000000
        /*0010*/ 	.short	0x0003
        /*0012*/ 	.short	0x0010
        /*0014*/ 	.byte	0x00, 0xf0, 0x11, 0x00


	//----- nvinfo : EIATTR_KPARAM_INFO
	.align		4
.L_37:
        /*0018*/ 	.byte	0x04, 0x17
        /*001a*/ 	.short	(.L_39 - .L_38)
.L_38:
        /*001c*/ 	.word	0x00000000
        /*0020*/ 	.short	0x0002
        /*0022*/ 	.short	0x000c
        /*0024*/ 	.byte	0x00, 0xf0, 0x11, 0x00


	//----- nvinfo : EIATTR_KPARAM_INFO
	.align		4
.L_39:
        /*0028*/ 	.byte	0x04, 0x17
        /*002a*/ 	.short	(.L_41 - .L_40)
.L_40:
        /*002c*/ 	.word	0x00000000
        /*0030*/ 	.short	0x0001
        /*0032*/ 	.short	0x0008
        /*0034*/ 	.byte	0x00, 0xf0, 0x11, 0x00


	//----- nvinfo : EIATTR_KPARAM_INFO
	.align		4
.L_41:
        /*0038*/ 	.byte	0x04, 0x17
        /*003a*/ 	.short	(.L_43 - .L_42)
.L_42:
        /*003c*/ 	.word	0x00000000
        /*0040*/ 	.short	0x0000
        /*0042*/ 	.short	0x0000
        /*0044*/ 	.byte	0x00, 0xf5, 0x21, 0x00


	//----- nvinfo : EIATTR_SPARSE_MMA_MASK
	.align		4
.L_43:
        /*0048*/ 	.byte	0x03, 0x50
        /*004a*/ 	.short	0x0000


	//----- nvinfo : EIATTR_MAXREG_COUNT
	.align		4
        /*004c*/ 	.byte	0x03, 0x1b
        /*004e*/ 	.short	0x00ff


	//----- nvinfo : EIATTR_MERCURY_ISA_VERSION
	.align		4
        /*0050*/ 	.byte	0x03, 0x5f
        /*0052*/ 	.short	0x0101


	//----- nvinfo : EIATTR_VRC_CTA_INIT_COUNT
	.align		4
        /*0054*/ 	.byte	0x02, 0x4a
	.zero		1
	.zero		1


	//----- nvinfo : EIATTR_EXIT_INSTR_OFFSETS
	.align		4
        /*0058*/ 	.byte	0x04, 0x1c
        /*005a*/ 	.short	(.L_45 - .L_44)


	//   ....[0]....
.L_44:
        /*005c*/ 	.word	0x00000090


	//   ....[1]....
        /*0060*/ 	.word	0x00000330


	//   ....[2]....
        /*0064*/ 	.word	0x00000370


	//   ....[3]....
        /*0068*/ 	.word	0x000003b0


	//----- nvinfo : EIATTR_CRS_STACK_SIZE
	.align		4
.L_45:
        /*006c*/ 	.byte	0x04, 0x1e
        /*006e*/ 	.short	(.L_47 - .L_46)
.L_46:
        /*0070*/ 	.word	0x00000000


	//----- nvinfo : EIATTR_CBANK_PARAM_SIZE
	.align		4
.L_47:
        /*0074*/ 	.byte	0x03, 0x19
        /*0076*/ 	.short	0x0014


	//----- nvinfo : EIATTR_PARAM_CBANK
	.align		4
        /*0078*/ 	.byte	0x04, 0x0a
        /*007a*/ 	.short	(.L_49 - .L_48)
	.align		4
.L_48:
        /*007c*/ 	.word	index@(.nv.constant0.bitonicSortMiddle)
        /*0080*/ 	.short	0x0380
        /*0082*/ 	.short	0x0014


	//----- nvinfo : EIATTR_SW_WAR
	.align		4
.L_49:
        /*0084*/ 	.byte	0x04, 0x36
        /*0086*/ 	.short	(.L_51 - .L_50)
.L_50:
        /*0088*/ 	.word	0x00000008
.L_51:


//--------------------- .nv.info.bitonicSortStart --------------------------
	.section	.nv.info.bitonicSortStart,"",@"SHT_CUDA_INFO"
	.sectionflags	@""
	.align	4


	//----- nvinfo : EIATTR_CUDA_API_VERSION
	.align		4
        /*0000*/ 	.byte	0x04, 0x37
        /*0002*/ 	.short	(.L_53 - .L_52)
.L_52:
        /*0004*/ 	.word	0x00000082


	//----- nvinfo : EIATTR_KPARAM_INFO
	.align		4
.L_53:
        /*0008*/ 	.byte	0x04, 0x17
        /*000a*/ 	.short	(.L_55 - .L_54)
.L_54:
        /*000c*/ 	.word	0x00000000
        /*0010*/ 	.short	0x0001
        /*0012*/ 	.short	0x0008
        /*0014*/ 	.byte	0x00, 0xf0, 0x11, 0x00


	//----- nvinfo : EIATTR_KPARAM_INFO
	.align		4
.L_55:
        /*0018*/ 	.byte	0x04, 0x17
        /*001a*/ 	.short	(.L_57 - .L_56)
.L_56:
        /*001c*/ 	.word	0x00000000
        /*0020*/ 	.short	0x0000
        /*0022*/ 	.short	0x0000
        /*0024*/ 	.byte	0x00, 0xf5, 0x21, 0x00


	//----- nvinfo : EIATTR_SPARSE_MMA_MASK
	.align		4
.L_57:
        /*0028*/ 	.byte	0x03, 0x50
        /*002a*/ 	.short	0x0000


	//----- nvinfo : EIATTR_MAXREG_COUNT
	.align		4
        /*002c*/ 	.byte	0x03, 0x1b
        /*002e*/ 	.short	0x00ff


	//----- nvinfo : EIATTR_NUM_BARRIERS
	.align		4
        /*0030*/ 	.byte	0x02, 0x4c
        /*0032*/ 	.byte	0x01
	.zero		1


	//----- nvinfo : EIATTR_MERCURY_ISA_VERSION
	.align		4
        /*0034*/ 	.byte	0x03, 0x5f
        /*0036*/ 	.short	0x0101


	//----- nvinfo : EIATTR_VRC_CTA_INIT_COUNT
	.align		4
        /*0038*/ 	.byte	0x02, 0x4a
	.zero		1
	.zero		1


	//----- nvinfo : EIATTR_EXIT_INSTR_OFFSETS
	.align		4
        /*003c*/ 	.byte	0x04, 0x1c
        /*003e*/ 	.short	(.L_59 - .L_58)


	//   ....[0]....
.L_58:
        /*0040*/ 	.word	0x000007c0


	//----- nvinfo : EIATTR_CRS_STACK_SIZE
	.align		4
.L_59:
        /*0044*/ 	.byte	0x04, 0x1e
        /*0046*/ 	.short	(.L_61 - .L_60)
.L_60:
        /*0048*/ 	.word	0x00000000


	//----- nvinfo : EIATTR_CBANK_PARAM_SIZE
	.align		4
.L_61:
        /*004c*/ 	.byte	0x03, 0x19
        /*004e*/ 	.short	0x000c


	//----- nvinfo : EIATTR_PARAM_CBANK
	.align		4
        /*0050*/ 	.byte	0x04, 0x0a
        /*0052*/ 	.short	(.L_63 - .L_62)
	.align		4
.L_62:
        /*0054*/ 	.word	index@(.nv.constant0.bitonicSortStart)
        /*0058*/ 	.short	0x0380
        /*005a*/ 	.short	0x000c


	//----- nvinfo : EIATTR_SW_WAR
	.align		4
.L_63:
        /*005c*/ 	.byte	0x04, 0x36
        /*005e*/ 	.short	(.L_65 - .L_64)
.L_64:
        /*0060*/ 	.word	0x00000008
.L_65:


//--------------------- .nv.callgraph             --------------------------
	.section	.nv.callgraph,"",@"SHT_CUDA_CALLGRAPH"
	.align	4
	.sectionentsize	8
	.align		4
        /*0000*/ 	.word	0x00000000
	.align		4
        /*0004*/ 	.word	0xffffffff
	.align		4
        /*0008*/ 	.word	0x00000000
	.align		4
        /*000c*/ 	.word	0xfffffffe
	.align		4
        /*0010*/ 	.word	0x00000000
	.align		4
        /*0014*/ 	.word	0xfffffffd
	.align		4
        /*0018*/ 	.word	0x00000000
	.align		4
        /*001c*/ 	.word	0xfffffffc


//--------------------- .text.bitonicSortFinish   --------------------------
	.section	.text.bitonicSortFinish,"ax",@progbits
	.align	128
        .global         bitonicSortFinish
        .type           bitonicSortFinish,@function
        .size           bitonicSortFinish,(.L_x_20 - bitonicSortFinish)
        .other          bitonicSortFinish,@"STO_CUDA_ENTRY STV_DEFAULT"
bitonicSortFinish:
.text.bitonicSortFinish:
[----:B------:R-:W-:Y:S01]  /*0000*/  LDC R1, c[0x0][0x37c] ;  /* 0x0000df00ff017b82 */ /* 0x000fe20000000800 */
[----:B------:R-:W0:Y:S07]  /*0010*/  S2R R8, SR_TID.X ;  /* 0x0000000000087919 */ /* 0x000e2e0000002100 */
[----:B------:R-:W1:Y:S01]  /*0020*/  LDC R9, c[0x0][0x360] ;  /* 0x0000d800ff097b82 */ /* 0x000e620000000800 */
[----:B------:R-:W2:Y:S01]  /*0030*/  LDCU.64 UR8, c[0x0][0x358] ;  /* 0x00006b00ff0877ac */ /* 0x000ea20008000a00 */
[----:B------:R-:W3:Y:S06]  /*0040*/  LDCU UR6, c[0x0][0x388] ;  /* 0x00007100ff0677ac */ /* 0x000eec0008000800 */
[----:B------:R-:W0:Y:S08]  /*0050*/  S2UR UR7, SR_CTAID.X ;  /* 0x00000000000779c3 */ /* 0x000e300000002500 */
[----:B------:R-:W4:Y:S01]  /*0060*/  LDC.64 R4, c[0x0][0x380] ;  /* 0x0000e000ff047b82 */ /* 0x000f220000000a00 */
[----:B-1----:R-:W-:-:S04]  /*0070*/  IMAD.SHL.U32 R0, R9, 0x2, RZ ;  /* 0x0000000209007824 */ /* 0x002fc800078e00ff */
[----:B0-----:R-:W-:-:S04]  /*0080*/  IMAD R3, R0, UR7, R8 ;  /* 0x0000000700037c24 */ /* 0x001fc8000f8e0208 */
[C---:B------:R-:W-:Y:S02]  /*0090*/  IMAD.IADD R7, R3.reuse, 0x1, R9 ;  /* 0x0000000103077824 */ /* 0x040fe400078e0209 */
[----:B----4-:R-:W-:-:S04]  /*00a0*/  IMAD.WIDE.U32 R2, R3, 0x4, R4 ;  /* 0x0000000403027825 */ /* 0x010fc800078e0004 */
[----:B------:R-:W-:Y:S01]  /*00b0*/  IMAD.WIDE.U32 R4, R7, 0x4, R4 ;  /* 0x0000000407047825 */ /* 0x000fe200078e0004 */
[----:B--2---:R-:W2:Y:S04]  /*00c0*/  LDG.E R11, desc[UR8][R2.64] ;  /* 0x00000008020b7981 */ /* 0x004ea8000c1e1900 */
[----:B------:R-:W4:Y:S01]  /*00d0*/  LDG.E R10, desc[UR8][R4.64] ;  /* 0x00000008040a7981 */ /* 0x000f22000c1e1900 */
[----:B------:R-:W0:Y:S01]  /*00e0*/  S2UR UR5, SR_CgaCtaId ;  /* 0x00000000000579c3 */ /* 0x000e220000008800 */
[----:B------:R-:W-:Y:S02]  /*00f0*/  UMOV UR4, 0x400 ;  /* 0x0000040000047882 */ /* 0x000fe40000000000 */
[----:B0-----:R-:W-:Y:S02]  /*0100*/  ULEA UR4, UR5, UR4, 0x18 ;  /* 0x0000000405047291 */ /* 0x001fe4000f8ec0ff */
[----:B---3--:R-:W-:Y:S01]  /*0110*/  ULEA.HI UR5, UR6, UR6, URZ, 0x1 ;  /* 0x0000000606057291 */ /* 0x008fe2000f8f08ff */
[----:B------:R-:W0:Y:S03]  /*0120*/  LDCU UR6, c[0x0][0x38c] ;  /* 0x00007180ff0677ac */ /* 0x000e260008000800 */
[----:B------:R-:W-:Y:S01]  /*0130*/  LEA R6, R8, UR4, 0x2 ;  /* 0x0000000408067c11 */ /* 0x000fe2000f8e10ff */
[----:B------:R-:W-:Y:S01]  /*0140*/  IMAD R8, R9, UR7, R8 ;  /* 0x0000000709087c24 */ /* 0x000fe2000f8e0208 */
[----:B------:R-:W-:-:S03]  /*0150*/  USHF.R.S32.HI UR5, URZ, 0x1, UR5 ;  /* 0x00000001ff057899 */ /* 0x000fc60008011405 */
[----:B------:R-:W-:-:S03]  /*0160*/  IMAD R7, R9, 0x4, R6 ;  /* 0x0000000409077824 */ /* 0x000fc600078e0206 */
[----:B------:R-:W-:Y:S01]  /*0170*/  ISETP.GE.AND P0, PT, R8, UR5, PT ;  /* 0x0000000508007c0c */ /* 0x000fe2000bf06270 */
[----:B--2---:R1:W-:Y:S04]  /*0180*/  STS [R6], R11 ;  /* 0x0000000b06007388 */ /* 0x0043e80000000800 */
[----:B----4-:R1:W-:Y:S01]  /*0190*/  STS [R7], R10 ;  /* 0x0000000a07007388 */ /* 0x0103e20000000800 */
[----:B0-----:R-:W-:Y:S07]  /*01a0*/  BAR.SYNC.DEFER_BLOCKING 0x0 ;  /* 0x0000000000007b1d */ /* 0x001fee0000010000 */
.L_x_5:
[----:B------:R-:W-:Y:S04]  /*01b0*/  BSSY.RECONVERGENT B0, `(.L_x_0) ;  /* 0x000004d000007945 */ /* 0x000fe80003800200 */
[----:B0-----:R-:W-:Y:S05]  /*01c0*/  @P0 BRA `(.L_x_1) ;  /* 0x00000004002c0947 */ /* 0x001fea0003800000 */
[-C--:B------:R-:W-:Y:S01]  /*01d0*/  IABS R13, R9.reuse ;  /* 0x00000009000d7213 */ /* 0x080fe20000000000 */
[----:B------:R-:W-:Y:S01]  /*01e0*/  BSSY.RELIABLE B1, `(.L_x_2) ;  /* 0x0000047000017945 */ /* 0x000fe20003800100 */
[----:B------:R-:W-:Y:S02]  /*01f0*/  IABS R16, R8 ;  /* 0x0000000800107213 */ /* 0x000fe40000000000 */
[----:B------:R-:W0:Y:S01]  /*0200*/  I2F.RP R12, R13 ;  /* 0x0000000d000c7306 */ /* 0x000e220000209400 */
[----:B------:R-:W-:-:S07]  /*0210*/  IABS R17, R9 ;  /* 0x0000000900117213 */ /* 0x000fce0000000000 */
[----:B0-----:R-:W1:Y:S02]  /*0220*/  MUFU.RCP R12, R12 ;  /* 0x0000000c000c7308 */ /* 0x001e640000001000 */
[----:B-1----:R-:W-:Y:S02]  /*0230*/  IADD3 R10, PT, PT, R12, 0xffffffe, RZ ;  /* 0x0ffffffe0c0a7810 */ /* 0x002fe40007ffe0ff */
[----:B------:R-:W-:-:S04]  /*0240*/  IADD3 R12, PT, PT, RZ, -R17, RZ ;  /* 0x80000011ff0c7210 */ /* 0x000fc80007ffe0ff */
[----:B------:R0:W1:Y:S02]  /*0250*/  F2I.FTZ.U32.TRUNC.NTZ R11, R10 ;  /* 0x0000000a000b7305 */ /* 0x000064000021f000 */
[----:B0-----:R-:W-:Y:S02]  /*0260*/  IMAD.MOV.U32 R10, RZ, RZ, RZ ;  /* 0x000000ffff0a7224 */ /* 0x001fe400078e00ff */
[----:B-1----:R-:W-:-:S04]  /*0270*/  IMAD.MOV R14, RZ, RZ, -R11 ;  /* 0x000000ffff0e7224 */ /* 0x002fc800078e0a0b */
[----:B------:R-:W-:Y:S02]  /*0280*/  IMAD R15, R14, R13, RZ ;  /* 0x0000000d0e0f7224 */ /* 0x000fe400078e02ff */
[----:B------:R-:W-:Y:S02]  /*0290*/  IMAD.MOV.U32 R14, RZ, RZ, R16 ;  /* 0x000000ffff0e7224 */ /* 0x000fe400078e0010 */
[----:B------:R-:W-:-:S04]  /*02a0*/  IMAD.HI.U32 R11, R11, R15, R10 ;  /* 0x0000000f0b0b7227 */ /* 0x000fc800078e000a */
[----:B------:R-:W-:Y:S02]  /*02b0*/  IMAD.MOV R15, RZ, RZ, -R0 ;  /* 0x000000ffff0f7224 */ /* 0x000fe400078e0a00 */
[----:B------:R-:W-:-:S04]  /*02c0*/  IMAD.HI.U32 R11, R11, R14, RZ ;  /* 0x0000000e0b0b7227 */ /* 0x000fc800078e00ff */
[----:B------:R-:W-:Y:S02]  /*02d0*/  IMAD R10, R11, R12, R14 ;  /* 0x0000000c0b0a7224 */ /* 0x000fe400078e020e */
[----:B------:R-:W0:Y:S03]  /*02e0*/  I2F.U32.RP R12, R0 ;  /* 0x00000000000c7306 */ /* 0x000e260000209000 */
[----:B------:R-:W-:-:S05]  /*02f0*/  ISETP.GT.U32.AND P3, PT, R13, R10, PT ;  /* 0x0000000a0d00720c */ /* 0x000fca0003f64070 */
[----:B0-----:R-:W0:Y:S08]  /*0300*/  MUFU.RCP R12, R12 ;  /* 0x0000000c000c7308 */ /* 0x001e300000001000 */
[----:B------:R-:W-:Y:S02]  /*0310*/  @!P3 IMAD.IADD R10, R10, 0x1, -R13 ;  /* 0x000000010a0ab824 */ /* 0x000fe400078e0a0d */
[----:B------:R-:W-:Y:S01]  /*0320*/  @!P3 VIADD R11, R11, 0x1 ;  /* 0x000000010b0bb836 */ /* 0x000fe20000000000 */
[----:B------:R-:W-:-:S02]  /*0330*/  ISETP.NE.AND P3, PT, R9, RZ, PT ;  /* 0x000000ff0900720c */ /* 0x000fc40003f65270 */
[----:B------:R-:W-:Y:S02]  /*0340*/  ISETP.GE.U32.AND P1, PT, R10, R13, PT ;  /* 0x0000000d0a00720c */ /* 0x000fe40003f26070 */
[----:B------:R-:W-:-:S04]  /*0350*/  LOP3.LUT R10, R8, R9, RZ, 0x3c, !PT ;  /* 0x00000009080a7212 */ /* 0x000fc800078e3cff */
[----:B------:R-:W-:Y:S01]  /*0360*/  ISETP.GE.AND P2, PT, R10, RZ, PT ;  /* 0x000000ff0a00720c */ /* 0x000fe20003f46270 */
[----:B0-----:R-:W-:-:S06]  /*0370*/  VIADD R14, R12, 0xffffffe ;  /* 0x0ffffffe0c0e7836 */ /* 0x001fcc0000000000 */
[----:B------:R-:W-:-:S05]  /*0380*/  @P1 IADD3 R11, PT, PT, R11, 0x1, RZ ;  /* 0x000000010b0b1810 */ /* 0x000fca0007ffe0ff */
[----:B------:R-:W-:Y:S02]  /*0390*/  IMAD.MOV.U32 R10, RZ, RZ, R11 ;  /* 0x000000ffff0a7224 */ /* 0x000fe400078e000b */
[----:B------:R-:W0:Y:S03]  /*03a0*/  F2I.FTZ.U32.TRUNC.NTZ R11, R14 ;  /* 0x0000000e000b7305 */ /* 0x000e26000021f000 */
[----:B------:R-:W-:Y:S02]  /*03b0*/  @!P2 IADD3 R10, PT, PT, -R10, RZ, RZ ;  /* 0x000000ff0a0aa210 */ /* 0x000fe40007ffe1ff */
[----:B------:R-:W-:-:S05]  /*03c0*/  @!P3 LOP3.LUT R10, RZ, R9, RZ, 0x33, !PT ;  /* 0x00000009ff0ab212 */ /* 0x000fca00078e33ff */
[----:B------:R-:W-:-:S04]  /*03d0*/  IMAD R13, R10, R9, RZ ;  /* 0x000000090a0d7224 */ /* 0x000fc800078e02ff */
[----:B------:R-:W-:Y:S02]  /*03e0*/  IMAD.IADD R10, R8, 0x1, -R13 ;  /* 0x00000001080a7824 */ /* 0x000fe400078e0a0d */
[----:B0-----:R-:W-:-:S03]  /*03f0*/  IMAD R15, R15, R11, RZ ;  /* 0x0000000b0f0f7224 */ /* 0x001fc600078e02ff */
[----:B------:R-:W-:Y:S01]  /*0400*/  LEA R13, R13, R10, 0x1 ;  /* 0x0000000a0d0d7211 */ /* 0x000fe200078e08ff */
[----:B------:R-:W-:-:S04]  /*0410*/  IMAD.MOV.U32 R10, RZ, RZ, RZ ;  /* 0x000000ffff0a7224 */ /* 0x000fc800078e00ff */
[----:B------:R-:W-:Y:S01]  /*0420*/  IMAD.HI.U32 R10, R11, R15, R10 ;  /* 0x0000000f0b0a7227 */ /* 0x000fe200078e000a */
[----:B------:R-:W-:-:S05]  /*0430*/  LOP3.LUT R11, R13, R9, RZ, 0x3c, !PT ;  /* 0x000000090d0b7212 */ /* 0x000fca00078e3cff */
[----:B------:R-:W-:-:S04]  /*0440*/  IMAD.HI.U32 R12, R10, R13, RZ ;  /* 0x0000000d0a0c7227 */ /* 0x000fc800078e00ff */
[----:B------:R-:W-:-:S04]  /*0450*/  IMAD.HI.U32 R10, R10, R11, RZ ;  /* 0x0000000b0a0a7227 */ /* 0x000fc800078e00ff */
[----:B------:R-:W-:Y:S01]  /*0460*/  IMAD.MOV R12, RZ, RZ, -R12 ;  /* 0x000000ffff0c7224 */ /* 0x000fe200078e0a0c */
[----:B------:R-:W-:-:S03]  /*0470*/  IADD3 R10, PT, PT, -R10, RZ, RZ ;  /* 0x000000ff0a0a7210 */ /* 0x000fc60007ffe1ff */
[C---:B------:R-:W-:Y:S02]  /*0480*/  IMAD R15, R0.reuse, R12, R13 ;  /* 0x0000000c000f7224 */ /* 0x040fe400078e020d */
[----:B------:R-:W-:Y:S01]  /*0490*/  IMAD R11, R0, R10, R11 ;  /* 0x0000000a000b7224 */ /* 0x000fe200078e020b */
[-C--:B------:R-:W-:Y:S02]  /*04a0*/  LOP3.LUT R10, RZ, R0.reuse, RZ, 0x33, !PT ;  /* 0x00000000ff0a7212 */ /* 0x080fe400078e33ff */
[-C--:B------:R-:W-:Y:S02]  /*04b0*/  ISETP.GE.U32.AND P1, PT, R15, R0.reuse, PT ;  /* 0x000000000f00720c */ /* 0x080fe40003f26070 */
[----:B------:R-:W-:-:S11]  /*04c0*/  ISETP.GE.U32.AND P2, PT, R11, R0, PT ;  /* 0x000000000b00720c */ /* 0x000fd60003f46070 */
[--C-:B------:R-:W-:Y:S01]  /*04d0*/  @P1 IMAD.IADD R15, R15, 0x1, -R0.reuse ;  /* 0x000000010f0f1824 */ /* 0x100fe200078e0a00 */
[----:B------:R-:W-:Y:S01]  /*04e0*/  ISETP.NE.U32.AND P1, PT, R0, RZ, PT ;  /* 0x000000ff0000720c */ /* 0x000fe20003f25070 */
[----:B------:R-:W-:-:S03]  /*04f0*/  @P2 IMAD.IADD R11, R11, 0x1, -R0 ;  /* 0x000000010b0b2824 */ /* 0x000fc600078e0a00 */
[-C--:B------:R-:W-:Y:S02]  /*0500*/  ISETP.GE.U32.AND P2, PT, R15, R0.reuse, PT ;  /* 0x000000000f00720c */ /* 0x080fe40003f46070 */
[----:B------:R-:W-:-:S11]  /*0510*/  ISETP.GE.U32.AND P3, PT, R11, R0, PT ;  /* 0x000000000b00720c */ /* 0x000fd60003f66070 */
[----:B------:R-:W-:Y:S02]  /*0520*/  @P2 IADD3 R15, PT, PT, -R0, R15, RZ ;  /* 0x0000000f000f2210 */ /* 0x000fe40007ffe1ff */
[----:B------:R-:W-:Y:S01]  /*0530*/  LOP3.LUT P2, RZ, R13, UR6, RZ, 0xc0, !PT ;  /* 0x000000060dff7c12 */ /* 0x000fe2000f84c0ff */
[----:B------:R-:W-:Y:S01]  /*0540*/  @P3 IMAD.IADD R11, R11, 0x1, -R0 ;  /* 0x000000010b0b3824 */ /* 0x000fe200078e0a00 */
[----:B------:R-:W-:-:S04]  /*0550*/  SEL R15, R10, R15, !P1 ;  /* 0x0000000f0a0f7207 */ /* 0x000fc80004800000 */
[----:B------:R-:W-:Y:S02]  /*0560*/  SEL R10, R10, R11, !P1 ;  /* 0x0000000b0a0a7207 */ /* 0x000fe40004800000 */
[----:B------:R-:W-:Y:S02]  /*0570*/  LEA R12, R15, UR4, 0x2 ;  /* 0x000000040f0c7c11 */ /* 0x000fe4000f8e10ff */
[----:B------:R-:W-:-:S03]  /*0580*/  LEA R13, R10, UR4, 0x2 ;  /* 0x000000040a0d7c11 */ /* 0x000fc6000f8e10ff */
[----:B------:R-:W-:Y:S05]  /*0590*/  @P2 BRA `(.L_x_3) ;  /* 0x0000000000182947 */ /* 0x000fea0003800000 */
[----:B------:R-:W-:Y:S04]  /*05a0*/  LDS R10, [R12] ;  /* 0x000000000c0a7984 */ /* 0x000fe80000000800 */
[----:B------:R-:W0:Y:S02]  /*05b0*/  LDS R11, [R13] ;  /* 0x000000000d0b7984 */ /* 0x000e240000000800 */
[----:B0-----:R-:W-:-:S13]  /*05c0*/  ISETP.GT.AND P1, PT, R10, R11, PT ;  /* 0x0000000b0a00720c */ /* 0x001fda0003f24270 */
[----:B------:R-:W-:Y:S05]  /*05d0*/  @!P1 BREAK.RELIABLE B1 ;  /* 0x0000000000019942 */ /* 0x000fea0003800100 */
[----:B------:R-:W-:Y:S05]  /*05e0*/  @P1 BRA `(.L_x_4) ;  /* 0x0000000000181947 */ /* 0x000fea0003800000 */
[----:B------:R-:W-:Y:S05]  /*05f0*/  BRA `(.L_x_1) ;  /* 0x0000000000207947 */ /* 0x000fea0003800000 */
.L_x_3:
[----:B------:R-:W-:Y:S04]  /*0600*/  LDS R10, [R12] ;  /* 0x000000000c0a7984 */ /* 0x000fe80000000800 */
[----:B------:R-:W0:Y:S02]  /*0610*/  LDS R11, [R13] ;  /* 0x000000000d0b7984 */ /* 0x000e240000000800 */
[----:B0-----:R-:W-:-:S13]  /*0620*/  ISETP.GE.AND P1, PT, R10, R11, PT ;  /* 0x0000000b0a00720c */ /* 0x001fda0003f26270 */
[----:B------:R-:W-:Y:S05]  /*0630*/  @P1 BREAK.RELIABLE B1 ;  /* 0x0000000000011942 */ /* 0x000fea0003800100 */
[----:B------:R-:W-:Y:S05]  /*0640*/  @P1 BRA `(.L_x_1) ;  /* 0x00000000000c1947 */ /* 0x000fea0003800000 */
.L_x_4:
[----:B------:R-:W-:Y:S05]  /*0650*/  BSYNC.RELIABLE B1 ;  /* 0x0000000000017941 */ /* 0x000fea0003800100 */
.L_x_2:
[----:B------:R0:W-:Y:S04]  /*0660*/  STS [R12], R11 ;  /* 0x0000000b0c007388 */ /* 0x0001e80000000800 */
[----:B------:R0:W-:Y:S02]  /*0670*/  STS [R13], R10 ;  /* 0x0000000a0d007388 */ /* 0x0001e40000000800 */
.L_x_1:
[----:B------:R-:W-:Y:S05]  /*0680*/  BSYNC.RECONVERGENT B0 ;  /* 0x0000000000007941 */ /* 0x000fea0003800200 */
.L_x_0:
[----:B------:R-:W-:Y:S05]  /*0690*/  WARPSYNC.ALL ;  /* 0x0000000000007948 */ /* 0x000fea0003800000 */
[----:B------:R-:W-:Y:S01]  /*06a0*/  BAR.SYNC.DEFER_BLOCKING 0x0 ;  /* 0x0000000000007b1d */ /* 0x000fe20000010000 */
[----:B------:R-:W-:Y:S02]  /*06b0*/  ISETP.GT.U32.AND P1, PT, R9, 0x1, PT ;  /* 0x000000010900780c */ /* 0x000fe40003f24070 */
[----:B------:R-:W-:-:S11]  /*06c0*/  SHF.R.U32.HI R9, RZ, 0x1, R9 ;  /* 0x00000001ff097819 */ /* 0x000fd60000011609 */
[----:B------:R-:W-:Y:S05]  /*06d0*/  @P1 BRA `(.L_x_5) ;  /* 0xfffffff800b41947 */ /* 0x000fea000383ffff */
[----:B------:R-:W2:Y:S04]  /*06e0*/  LDS R9, [R6] ;  /* 0x0000000006097984 */ /* 0x000ea80000000800 */
[----:B-1----:R-:W1:Y:S04]  /*06f0*/  LDS R7, [R7] ;  /* 0x0000000007077984 */ /* 0x002e680000000800 */
[----:B--2---:R-:W-:Y:S04]  /*0700*/  STG.E desc[UR8][R2.64], R9 ;  /* 0x0000000902007986 */ /* 0x004fe8000c101908 */
[----:B-1----:R-:W-:Y:S01]  /*0710*/  STG.E desc[UR8][R4.64], R7 ;  /* 0x0000000704007986 */ /* 0x002fe2000c101908 */
[----:B------:R-:W-:Y:S06]  /*0720*/  BAR.SYNC.DEFER_BLOCKING 0x0 ;  /* 0x0000000000007b1d */ /* 0x000fec0000010000 */
[----:B------:R-:W-:Y:S05]  /*0730*/  EXIT ;  /* 0x000000000000794d */ /* 0x000fea0003800000 */
.L_x_6:
[----:B------:R-:W-:-:S00]  /*0740*/  BRA `(.L_x_6) ;  /* 0xfffffffc00fc7947 */ /* 0x000fc0000383ffff */
[----:B------:R-:W-:-:S00]  /*0750*/  NOP ;  /* 0x0000000000007918 */ /* 0x000fc00000000000 */
        /* <DEDUP_REMOVED lines=10> */
.L_x_20:


//--------------------- .text.bitonicSortMiddle   --------------------------
	.section	.text.bitonicSortMiddle,"ax",@progbits
	.align	128
        .global         bitonicSortMiddle
        .type           bitonicSortMiddle,@function
        .size           bitonicSortMiddle,(.L_x_21 - bitonicSortMiddle)
        .other          bitonicSortMiddle,@"STO_CUDA_ENTRY STV_DEFAULT"
bitonicSortMiddle:
.text.bitonicSortMiddle:
[----:B------:R-:W-:Y:S01]  /*0000*/  LDC R1, c[0x0][0x37c] ;  /* 0x0000df00ff017b82 */ /* 0x000fe20000000800 */
[----:B------:R-:W0:Y:S07]  /*0010*/  S2R R3, SR_TID.X ;  /* 0x0000000000037919 */ /* 0x000e2e0000002100 */
[----:B------:R-:W0:Y:S01]  /*0020*/  S2UR UR5, SR_CTAID.X ;  /* 0x00000000000579c3 */ /* 0x000e220000002500 */
[----:B------:R-:W1:Y:S07]  /*0030*/  LDCU UR4, c[0x0][0x388] ;  /* 0x00007100ff0477ac */ /* 0x000e6e0008000800 */
[----:B------:R-:W0:Y:S01]  /*0040*/  LDC R0, c[0x0][0x360] ;  /* 0x0000d800ff007b82 */ /* 0x000e220000000800 */
[----:B-1----:R-:W-:-:S04]  /*0050*/  ULEA.HI UR4, UR4, UR4, URZ, 0x1 ;  /* 0x0000000404047291 */ /* 0x002fc8000f8f08ff */
[----:B------:R-:W-:Y:S01]  /*0060*/  USHF.R.S32.HI UR4, URZ, 0x1, UR4 ;  /* 0x00000001ff047899 */ /* 0x000fe20008011404 */
[----:B0-----:R-:W-:-:S05]  /*0070*/  IMAD R0, R0, UR5, R3 ;  /* 0x0000000500007c24 */ /* 0x001fca000f8e0203 */
[----:B------:R-:W-:-:S13]  /*0080*/  ISETP.GE.AND P0, PT, R0, UR4, PT ;  /* 0x0000000400007c0c */ /* 0x000fda000bf06270 */
[----:B------:R-:W-:Y:S05]  /*0090*/  @P0 EXIT ;  /* 0x000000000000094d */ /* 0x000fea0003800000 */
[----:B------:R-:W0:Y:S01]  /*00a0*/  LDC R7, c[0x0][0x390] ;  /* 0x0000e400ff077b82 */ /* 0x000e220000000800 */
[----:B------:R-:W1:Y:S01]  /*00b0*/  LDCU UR6, c[0x0][0x38c] ;  /* 0x00007180ff0677ac */ /* 0x000e620008000800 */
[----:B------:R-:W-:Y:S01]  /*00c0*/  BSSY.RECONVERGENT B0, `(.L_x_7) ;  /* 0x000002c000007945 */ /* 0x000fe20003800200 */
[----:B------:R-:W2:Y:S01]  /*00d0*/  LDCU.64 UR4, c[0x0][0x358] ;  /* 0x00006b00ff0477ac */ /* 0x000ea20008000a00 */
[----:B0-----:R-:W-:-:S04]  /*00e0*/  IABS R5, R7 ;  /* 0x0000000700057213 */ /* 0x001fc80000000000 */
[----:B------:R-:W0:Y:S08]  /*00f0*/  I2F.RP R4, R5 ;  /* 0x0000000500047306 */ /* 0x000e300000209400 */
[----:B0-----:R-:W0:Y:S02]  /*0100*/  MUFU.RCP R4, R4 ;  /* 0x0000000400047308 */ /* 0x001e240000001000 */
[----:B0-----:R-:W-:-:S06]  /*0110*/  VIADD R2, R4, 0xffffffe ;  /* 0x0ffffffe04027836 */ /* 0x001fcc0000000000 */
[----:B------:R0:W3:Y:S02]  /*0120*/  F2I.FTZ.U32.TRUNC.NTZ R3, R2 ;  /* 0x0000000200037305 */ /* 0x0000e4000021f000 */
[----:B0-----:R-:W-:Y:S02]  /*0130*/  HFMA2 R2, -RZ, RZ, 0, 0 ;  /* 0x00000000ff027431 */ /* 0x001fe400000001ff */
[----:B---3--:R-:W-:-:S04]  /*0140*/  IMAD.MOV R6, RZ, RZ, -R3 ;  /* 0x000000ffff067224 */ /* 0x008fc800078e0a03 */
[----:B------:R-:W-:Y:S01]  /*0150*/  IMAD R9, R6, R5, RZ ;  /* 0x0000000506097224 */ /* 0x000fe200078e02ff */
[----:B------:R-:W-:-:S03]  /*0160*/  IABS R6, R0 ;  /* 0x0000000000067213 */ /* 0x000fc60000000000 */
[----:B------:R-:W-:Y:S01]  /*0170*/  IMAD.HI.U32 R3, R3, R9, R2 ;  /* 0x0000000903037227 */ /* 0x000fe200078e0002 */
[----:B------:R-:W-:-:S04]  /*0180*/  LOP3.LUT R2, R0, R7, RZ, 0x3c, !PT ;  /* 0x0000000700027212 */ /* 0x000fc800078e3cff */
[----:B------:R-:W-:Y:S01]  /*0190*/  ISETP.GE.AND P1, PT, R2, RZ, PT ;  /* 0x000000ff0200720c */ /* 0x000fe20003f26270 */
[----:B------:R-:W-:-:S04]  /*01a0*/  IMAD.HI.U32 R3, R3, R6, RZ ;  /* 0x0000000603037227 */ /* 0x000fc800078e00ff */
[----:B------:R-:W-:-:S04]  /*01b0*/  IMAD.MOV R4, RZ, RZ, -R3 ;  /* 0x000000ffff047224 */ /* 0x000fc800078e0a03 */
[----:B------:R-:W-:-:S05]  /*01c0*/  IMAD R4, R5, R4, R6 ;  /* 0x0000000405047224 */ /* 0x000fca00078e0206 */
[----:B------:R-:W-:-:S13]  /*01d0*/  ISETP.GT.U32.AND P2, PT, R5, R4, PT ;  /* 0x000000040500720c */ /* 0x000fda0003f44070 */
[----:B------:R-:W-:Y:S01]  /*01e0*/  @!P2 IMAD.IADD R4, R4, 0x1, -R5 ;  /* 0x000000010404a824 */ /* 0x000fe200078e0a05 */
[----:B------:R-:W-:Y:S02]  /*01f0*/  @!P2 IADD3 R3, PT, PT, R3, 0x1, RZ ;  /* 0x000000010303a810 */ /* 0x000fe40007ffe0ff */
[----:B------:R-:W-:Y:S02]  /*0200*/  ISETP.NE.AND P2, PT, R7, RZ, PT ;  /* 0x000000ff0700720c */ /* 0x000fe40003f45270 */
[----:B------:R-:W-:-:S13]  /*0210*/  ISETP.GE.U32.AND P0, PT, R4, R5, PT ;  /* 0x000000050400720c */ /* 0x000fda0003f06070 */
[----:B------:R-:W-:-:S04]  /*0220*/  @P0 VIADD R3, R3, 0x1 ;  /* 0x0000000103030836 */ /* 0x000fc80000000000 */
[----:B------:R-:W-:Y:S02]  /*0230*/  IMAD.MOV.U32 R4, RZ, RZ, R3 ;  /* 0x000000ffff047224 */ /* 0x000fe400078e0003 */
[----:B------:R-:W0:Y:S03]  /*0240*/  LDC.64 R2, c[0x0][0x380] ;  /* 0x0000e000ff027b82 */ /* 0x000e260000000a00 */
[----:B------:R-:W-:Y:S02]  /*0250*/  @!P1 IADD3 R4, PT, PT, -R4, RZ, RZ ;  /* 0x000000ff04049210 */ /* 0x000fe40007ffe1ff */
[----:B------:R-:W-:-:S05]  /*0260*/  @!P2 LOP3.LUT R4, RZ, R7, RZ, 0x33, !PT ;  /* 0x00000007ff04a212 */ /* 0x000fca00078e33ff */
[----:B------:R-:W-:-:S04]  /*0270*/  IMAD R5, R4, R7, RZ ;  /* 0x0000000704057224 */ /* 0x000fc800078e02ff */
[----:B------:R-:W-:-:S05]  /*0280*/  IMAD.IADD R0, R0, 0x1, -R5 ;  /* 0x0000000100007824 */ /* 0x000fca00078e0a05 */
[----:B------:R-:W-:-:S04]  /*0290*/  LEA R5, R5, R0, 0x1 ;  /* 0x0000000005057211 */ /* 0x000fc800078e08ff */
[C---:B-1----:R-:W-:Y:S02]  /*02a0*/  LOP3.LUT P0, RZ, R5.reuse, UR6, RZ, 0xc0, !PT ;  /* 0x0000000605ff7c12 */ /* 0x042fe4000f80c0ff */
[C---:B------:R-:W-:Y:S01]  /*02b0*/  LOP3.LUT R7, R5.reuse, R7, RZ, 0x3c, !PT ;  /* 0x0000000705077212 */ /* 0x040fe200078e3cff */
[----:B0-----:R-:W-:-:S04]  /*02c0*/  IMAD.WIDE R4, R5, 0x4, R2 ;  /* 0x0000000405047825 */ /* 0x001fc800078e0202 */
[----:B------:R-:W-:-:S06]  /*02d0*/  IMAD.WIDE R2, R7, 0x4, R2 ;  /* 0x0000000407027825 */ /* 0x000fcc00078e0202 */
[----:B--2---:R-:W-:Y:S05]  /*02e0*/  @P0 BRA `(.L_x_8) ;  /* 0x0000000000140947 */ /* 0x004fea0003800000 */
[----:B------:R-:W2:Y:S04]  /*02f0*/  LDG.E R7, desc[UR4][R4.64] ;  /* 0x0000000404077981 */ /* 0x000ea8000c1e1900 */
[----:B------:R-:W2:Y:S02]  /*0300*/  LDG.E R0, desc[UR4][R2.64] ;  /* 0x0000000402007981 */ /* 0x000ea4000c1e1900 */
[----:B--2---:R-:W-:-:S13]  /*0310*/  ISETP.GT.AND P0, PT, R7, R0, PT ;  /* 0x000000000700720c */ /* 0x004fda0003f04270 */
[----:B------:R-:W-:Y:S05]  /*0320*/  @P0 BRA `(.L_x_9) ;  /* 0x0000000000140947 */ /* 0x000fea0003800000 */
[----:B------:R-:W-:Y:S05]  /*0330*/  EXIT ;  /* 0x000000000000794d */ /* 0x000fea0003800000 */
.L_x_8:
[----:B------:R-:W2:Y:S04]  /*0340*/  LDG.E R7, desc[UR4][R4.64] ;  /* 0x0000000404077981 */ /* 0x000ea8000c1e1900 */
[----:B------:R-:W2:Y:S02]  /*0350*/  LDG.E R0, desc[UR4][R2.64] ;  /* 0x0000000402007981 */ /* 0x000ea4000c1e1900 */
[----:B--2---:R-:W-:-:S13]  /*0360*/  ISETP.GE.AND P0, PT, R7, R0, PT ;  /* 0x000000000700720c */ /* 0x004fda0003f06270 */
[----:B------:R-:W-:Y:S05]  /*0370*/  @P0 EXIT ;  /* 0x000000000000094d */ /* 0x000fea0003800000 */
.L_x_9:
[----:B------:R-:W-:Y:S05]  /*0380*/  BSYNC.RECONVERGENT B0 ;  /* 0x0000000000007941 */ /* 0x000fea0003800200 */
.L_x_7:
[----:B------:R-:W-:Y:S04]  /*0390*/  STG.E desc[UR4][R4.64], R0 ;  /* 0x0000000004007986 */ /* 0x000fe8000c101904 */
[----:B------:R-:W-:Y:S01]  /*03a0*/  STG.E desc[UR4][R2.64], R7 ;  /* 0x0000000702007986 */ /* 0x000fe2000c101904 */
[----:B------:R-:W-:Y:S05]  /*03b0*/  EXIT ;  /* 0x000000000000794d */ /* 0x000fea0003800000 */
.L_x_10:
        /* <DEDUP_REMOVED lines=12> */
.L_x_21:


//--------------------- .text.bitonicSortStart    --------------------------
	.section	.text.bitonicSortStart,"ax",@progbits
	.align	128
        .global         bitonicSortStart
        .type           bitonicSortStart,@function
        .size           bitonicSortStart,(.L_x_22 - bitonicSortStart)
        .other          bitonicSortStart,@"STO_CUDA_ENTRY STV_DEFAULT"
bitonicSortStart:
.text.bitonicSortStart:
[----:B------:R-:W-:Y:S01]  /*0000*/  LDC R1, c[0x0][0x37c] ;  /* 0x0000df00ff017b82 */ /* 0x000fe20000000800 */
[----:B------:R-:W0:Y:S07]  /*0010*/  S2R R11, SR_TID.X ;  /* 0x00000000000b7919 */ /* 0x000e2e0000002100 */
[----:B------:R-:W1:Y:S01]  /*0020*/  LDC R8, c[0x0][0x360] ;  /* 0x0000d800ff087b82 */ /* 0x000e620000000800 */
[----:B------:R-:W2:Y:S07]  /*0030*/  LDCU.64 UR8, c[0x0][0x358] ;  /* 0x00006b00ff0877ac */ /* 0x000eae0008000a00 */
[----:B------:R-:W0:Y:S08]  /*0040*/  S2UR UR7, SR_CTAID.X ;  /* 0x00000000000779c3 */ /* 0x000e300000002500 */
[----:B------:R-:W3:Y:S08]  /*0050*/  LDC.64 R4, c[0x0][0x380] ;  /* 0x0000e000ff047b82 */ /* 0x000ef00000000a00 */
[----:B------:R-:W4:Y:S01]  /*0060*/  S2UR UR5, SR_CgaCtaId ;  /* 0x00000000000579c3 */ /* 0x000f220000008800 */
[----:B-1----:R-:W-:Y:S01]  /*0070*/  IMAD.SHL.U32 R0, R8, 0x2, RZ ;  /* 0x0000000208007824 */ /* 0x002fe200078e00ff */
[----:B------:R-:W-:Y:S01]  /*0080*/  UMOV UR4, 0x400 ;  /* 0x0000040000047882 */ /* 0x000fe20000000000 */
[----:B------:R-:W1:Y:S02]  /*0090*/  LDCU UR6, c[0x0][0x388] ;  /* 0x00007100ff0677ac */ /* 0x000e640008000800 */
[----:B0-----:R-:W-:-:S04]  /*00a0*/  IMAD R3, R0, UR7, R11 ;  /* 0x0000000700037c24 */ /* 0x001fc8000f8e020b */
[C---:B------:R-:W-:Y:S02]  /*00b0*/  IMAD.IADD R7, R3.reuse, 0x1, R8 ;  /* 0x0000000103077824 */ /* 0x040fe400078e0208 */
[----:B---3--:R-:W-:-:S04]  /*00c0*/  IMAD.WIDE.U32 R2, R3, 0x4, R4 ;  /* 0x0000000403027825 */ /* 0x008fc800078e0004 */
[----:B------:R-:W-:Y:S01]  /*00d0*/  IMAD.WIDE.U32 R4, R7, 0x4, R4 ;  /* 0x0000000407047825 */ /* 0x000fe200078e0004 */
[----:B--2---:R-:W2:Y:S04]  /*00e0*/  LDG.E R9, desc[UR8][R2.64] ;  /* 0x0000000802097981 */ /* 0x004ea8000c1e1900 */
[----:B------:R-:W3:Y:S01]  /*00f0*/  LDG.E R10, desc[UR8][R4.64] ;  /* 0x00000008040a7981 */ /* 0x000ee2000c1e1900 */
[----:B----4-:R-:W-:Y:S02]  /*0100*/  ULEA UR4, UR5, UR4, 0x18 ;  /* 0x0000000405047291 */ /* 0x010fe4000f8ec0ff */
[----:B-1----:R-:W-:-:S04]  /*0110*/  ULEA.HI UR5, UR6, UR6, URZ, 0x1 ;  /* 0x0000000606057291 */ /* 0x002fc8000f8f08ff */
[----:B------:R-:W-:Y:S01]  /*0120*/  LEA R6, R11, UR4, 0x2 ;  /* 0x000000040b067c11 */ /* 0x000fe2000f8e10ff */
[----:B------:R-:W-:-:S04]  /*0130*/  USHF.R.S32.HI UR5, URZ, 0x1, UR5 ;  /* 0x00000001ff057899 */ /* 0x000fc80008011405 */
[C---:B------:R-:W-:Y:S02]  /*0140*/  IMAD R7, R8.reuse, 0x4, R6 ;  /* 0x0000000408077824 */ /* 0x040fe400078e0206 */
[----:B------:R-:W-:-:S05]  /*0150*/  IMAD R8, R8, UR7, R11 ;  /* 0x0000000708087c24 */ /* 0x000fca000f8e020b */
[----:B------:R-:W-:Y:S01]  /*0160*/  ISETP.GE.AND P0, PT, R8, UR5, PT ;  /* 0x0000000508007c0c */ /* 0x000fe2000bf06270 */
[----:B------:R-:W-:Y:S01]  /*0170*/  UMOV UR5, 0x2 ;  /* 0x0000000200057882 */ /* 0x000fe20000000000 */
[----:B--2---:R0:W-:Y:S04]  /*0180*/  STS [R6], R9 ;  /* 0x0000000906007388 */ /* 0x0041e80000000800 */
[----:B---3--:R0:W-:Y:S01]  /*0190*/  STS [R7], R10 ;  /* 0x0000000a07007388 */ /* 0x0081e20000000800 */
[----:B------:R-:W-:Y:S06]  /*01a0*/  BAR.SYNC.DEFER_BLOCKING 0x0 ;  /* 0x0000000000007b1d */ /* 0x000fec0000010000 */
.L_x_18:
[----:B------:R-:W-:-:S04]  /*01b0*/  USHF.R.S32.HI UR6, URZ, 0x1, UR5 ;  /* 0x00000001ff067899 */ /* 0x000fc80008011405 */
[----:B------:R-:W-:-:S09]  /*01c0*/  UISETP.GE.AND UP0, UPT, UR6, 0x1, UPT ;  /* 0x000000010600788c */ /* 0x000fd2000bf06270 */
[----:B------:R-:W-:Y:S05]  /*01d0*/  BRA.U !UP0, `(.L_x_11) ;  /* 0x0000000508587547 */ /* 0x000fea000b800000 */
[----:B------:R-:W-:Y:S01]  /*01e0*/  MOV R11, UR6 ;  /* 0x00000006000b7c02 */ /* 0x000fe20008000f00 */
[----:B0-----:R-:W-:-:S07]  /*01f0*/  IMAD.U32 R9, RZ, RZ, UR5 ;  /* 0x00000005ff097e24 */ /* 0x001fce000f8e00ff */
.L_x_17:
[----:B------:R-:W-:Y:S01]  /*0200*/  BSSY.RECONVERGENT B0, `(.L_x_12) ;  /* 0x000004e000007945 */ /* 0x000fe20003800200 */
[----:B------:R-:W-:Y:S02]  /*0210*/  IMAD.MOV.U32 R10, RZ, RZ, R9 ;  /* 0x000000ffff0a7224 */ /* 0x000fe400078e0009 */
[----:B------:R-:W-:Y:S01]  /*0220*/  IMAD.MOV.U32 R9, RZ, RZ, R11 ;  /* 0x000000ffff097224 */ /* 0x000fe200078e000b */
[----:B------:R-:W-:Y:S06]  /*0230*/  @P0 BRA `(.L_x_13) ;  /* 0x0000000400280947 */ /* 0x000fec0003800000 */
[-C--:B------:R-:W-:Y:S01]  /*0240*/  IABS R14, R9.reuse ;  /* 0x00000009000e7213 */ /* 0x080fe20000000000 */
[----:B------:R-:W-:Y:S01]  /*0250*/  BSSY.RELIABLE B1, `(.L_x_14) ;  /* 0x0000046000017945 */ /* 0x000fe20003800100 */
[----:B------:R-:W-:Y:S02]  /*0260*/  IABS R16, R8 ;  /* 0x0000000800107213 */ /* 0x000fe40000000000 */
[----:B------:R-:W0:Y:S01]  /*0270*/  I2F.RP R11, R14 ;  /* 0x0000000e000b7306 */ /* 0x000e220000209400 */
[----:B------:R-:W-:-:S07]  /*0280*/  IABS R17, R9 ;  /* 0x0000000900117213 */ /* 0x000fce0000000000 */
[----:B0-----:R-:W0:Y:S02]  /*0290*/  MUFU.RCP R11, R11 ;  /* 0x0000000b000b7308 */ /* 0x001e240000001000 */
[----:B0-----:R-:W-:Y:S01]  /*02a0*/  IADD3 R12, PT, PT, R11, 0xffffffe, RZ ;  /* 0x0ffffffe0b0c7810 */ /* 0x001fe20007ffe0ff */
[----:B------:R-:W-:-:S05]  /*02b0*/  IMAD.MOV R11, RZ, RZ, -R17 ;  /* 0x000000ffff0b7224 */ /* 0x000fca00078e0a11 */
[----:B------:R0:W1:Y:S02]  /*02c0*/  F2I.FTZ.U32.TRUNC.NTZ R13, R12 ;  /* 0x0000000c000d7305 */ /* 0x000064000021f000 */
[----:B0-----:R-:W-:Y:S02]  /*02d0*/  IMAD.MOV.U32 R12, RZ, RZ, RZ ;  /* 0x000000ffff0c7224 */ /* 0x001fe400078e00ff */
[----:B-1----:R-:W-:-:S04]  /*02e0*/  IMAD.MOV R15, RZ, RZ, -R13 ;  /* 0x000000ffff0f7224 */ /* 0x002fc800078e0a0d */
[----:B------:R-:W-:-:S04]  /*02f0*/  IMAD R15, R15, R14, RZ ;  /* 0x0000000e0f0f7224 */ /* 0x000fc800078e02ff */
[----:B------:R-:W-:Y:S02]  /*0300*/  IMAD.HI.U32 R13, R13, R15, R12 ;  /* 0x0000000f0d0d7227 */ /* 0x000fe400078e000c */
[----:B------:R-:W0:Y:S02]  /*0310*/  I2F.U32.RP R12, R0 ;  /* 0x00000000000c7306 */ /* 0x000e240000209000 */
[----:B------:R-:W-:Y:S02]  /*0320*/  IMAD.MOV R15, RZ, RZ, -R0 ;  /* 0x000000ffff0f7224 */ /* 0x000fe400078e0a00 */
[----:B------:R-:W-:-:S04]  /*0330*/  IMAD.HI.U32 R13, R13, R16, RZ ;  /* 0x000000100d0d7227 */ /* 0x000fc800078e00ff */
[----:B------:R-:W-:-:S05]  /*0340*/  IMAD R11, R13, R11, R16 ;  /* 0x0000000b0d0b7224 */ /* 0x000fca00078e0210 */
[----:B------:R-:W-:Y:S01]  /*0350*/  ISETP.GT.U32.AND P3, PT, R14, R11, PT ;  /* 0x0000000b0e00720c */ /* 0x000fe20003f64070 */
[----:B0-----:R-:W0:-:S12]  /*0360*/  MUFU.RCP R12, R12 ;  /* 0x0000000c000c7308 */ /* 0x001e180000001000 */
[-C--:B------:R-:W-:Y:S01]  /*0370*/  @!P3 IADD3 R11, PT, PT, R11, -R14.reuse, RZ ;  /* 0x8000000e0b0bb210 */ /* 0x080fe20007ffe0ff */
[----:B------:R-:W-:Y:S01]  /*0380*/  @!P3 VIADD R13, R13, 0x1 ;  /* 0x000000010d0db836 */ /* 0x000fe20000000000 */
[----:B------:R-:W-:Y:S02]  /*0390*/  ISETP.NE.AND P3, PT, R9, RZ, PT ;  /* 0x000000ff0900720c */ /* 0x000fe40003f65270 */
[----:B------:R-:W-:Y:S02]  /*03a0*/  ISETP.GE.U32.AND P1, PT, R11, R14, PT ;  /* 0x0000000e0b00720c */ /* 0x000fe40003f26070 */
[----:B------:R-:W-:Y:S02]  /*03b0*/  LOP3.LUT R11, R8, R9, RZ, 0x3c, !PT ;  /* 0x00000009080b7212 */ /* 0x000fe400078e3cff */
[----:B------:R-:W-:Y:S02]  /*03c0*/  LOP3.LUT R14, R10, 0xfffffffe, RZ, 0xc0, !PT ;  /* 0xfffffffe0a0e7812 */ /* 0x000fe400078ec0ff */
[----:B------:R-:W-:-:S02]  /*03d0*/  ISETP.GE.AND P2, PT, R11, RZ, PT ;  /* 0x000000ff0b00720c */ /* 0x000fc40003f46270 */
[----:B0-----:R-:W-:-:S05]  /*03e0*/  IADD3 R11, PT, PT, R12, 0xffffffe, RZ ;  /* 0x0ffffffe0c0b7810 */ /* 0x001fca0007ffe0ff */
[----:B------:R-:W-:Y:S01]  /*03f0*/  @P1 VIADD R13, R13, 0x1 ;  /* 0x000000010d0d1836 */ /* 0x000fe20000000000 */
[----:B------:R-:W0:Y:S05]  /*0400*/  F2I.FTZ.U32.TRUNC.NTZ R11, R11 ;  /* 0x0000000b000b7305 */ /* 0x000e2a000021f000 */
[----:B------:R-:W-:Y:S01]  /*0410*/  @!P2 IMAD.MOV R13, RZ, RZ, -R13 ;  /* 0x000000ffff0da224 */ /* 0x000fe200078e0a0d */
[----:B------:R-:W-:-:S04]  /*0420*/  @!P3 LOP3.LUT R13, RZ, R9, RZ, 0x33, !PT ;  /* 0x00000009ff0db212 */ /* 0x000fc800078e33ff */
[----:B------:R-:W-:-:S05]  /*0430*/  IADD3 R12, PT, PT, -R13, RZ, RZ ;  /* 0x000000ff0d0c7210 */ /* 0x000fca0007ffe1ff */
[----:B------:R-:W-:Y:S02]  /*0440*/  IMAD R10, R9, R12, R8 ;  /* 0x0000000c090a7224 */ /* 0x000fe400078e0208 */
[----:B0-----:R-:W-:Y:S02]  /*0450*/  IMAD R15, R15, R11, RZ ;  /* 0x0000000b0f0f7224 */ /* 0x001fe400078e02ff */
[----:B------:R-:W-:Y:S02]  /*0460*/  IMAD R13, R14, R13, R10 ;  /* 0x0000000d0e0d7224 */ /* 0x000fe400078e020a */
        /* <DEDUP_REMOVED lines=31> */
.L_x_15:
[----:B------:R-:W-:Y:S04]  /*0660*/  LDS R10, [R12] ;  /* 0x000000000c0a7984 */ /* 0x000fe80000000800 */
[----:B------:R-:W0:Y:S02]  /*0670*/  LDS R11, [R13] ;  /* 0x000000000d0b7984 */ /* 0x000e240000000800 */
[----:B0-----:R-:W-:-:S13]  /*0680*/  ISETP.GE.AND P1, PT, R10, R11, PT ;  /* 0x0000000b0a00720c */ /* 0x001fda0003f26270 */
[----:B------:R-:W-:Y:S05]  /*0690*/  @P1 BREAK.RELIABLE B1 ;  /* 0x0000000000011942 */ /* 0x000fea0003800100 */
[----:B------:R-:W-:Y:S05]  /*06a0*/  @P1 BRA `(.L_x_13) ;  /* 0x00000000000c1947 */ /* 0x000fea0003800000 */
.L_x_16:
[----:B------:R-:W-:Y:S05]  /*06b0*/  BSYNC.RELIABLE B1 ;  /* 0x0000000000017941 */ /* 0x000fea0003800100 */
.L_x_14:
[----:B------:R0:W-:Y:S04]  /*06c0*/  STS [R12], R11 ;  /* 0x0000000b0c007388 */ /* 0x0001e80000000800 */
[----:B------:R0:W-:Y:S02]  /*06d0*/  STS [R13], R10 ;  /* 0x0000000a0d007388 */ /* 0x0001e40000000800 */
.L_x_13:
[----:B------:R-:W-:Y:S05]  /*06e0*/  BSYNC.RECONVERGENT B0 ;  /* 0x0000000000007941 */ /* 0x000fea0003800200 */
.L_x_12:
[----:B------:R-:W-:Y:S05]  /*06f0*/  WARPSYNC.ALL ;  /* 0x0000000000007948 */ /* 0x000fea0003800000 */
[----:B------:R-:W-:Y:S01]  /*0700*/  BAR.SYNC.DEFER_BLOCKING 0x0 ;  /* 0x0000000000007b1d */ /* 0x000fe20000010000 */
[----:B------:R-:W-:Y:S02]  /*0710*/  ISETP.GT.U32.AND P1, PT, R9, 0x1, PT ;  /* 0x000000010900780c */ /* 0x000fe40003f24070 */
[----:B0-----:R-:W-:-:S11]  /*0720*/  SHF.R.U32.HI R11, RZ, 0x1, R9 ;  /* 0x00000001ff0b7819 */ /* 0x001fd60000011609 */
[----:B------:R-:W-:Y:S05]  /*0730*/  @P1 BRA `(.L_x_17) ;  /* 0xfffffff800b01947 */ /* 0x000fea000383ffff */
.L_x_11:
[----:B------:R-:W-:-:S06]  /*0740*/  USHF.L.U32 UR5, UR5, 0x1, URZ ;  /* 0x0000000105057899 */ /* 0x000fcc00080006ff */
[----:B------:R-:W-:-:S13]  /*0750*/  ISETP.LT.U32.AND P1, PT, R0, UR5, PT ;  /* 0x0000000500007c0c */ /* 0x000fda000bf21070 */
[----:B------:R-:W-:Y:S05]  /*0760*/  @!P1 BRA `(.L_x_18) ;  /* 0xfffffff800909947 */ /* 0x000fea000383ffff */
[----:B0-----:R-:W0:Y:S04]  /*0770*/  LDS R9, [R6] ;  /* 0x0000000006097984 */ /* 0x001e280000000800 */
[----:B------:R-:W1:Y:S04]  /*0780*/  LDS R7, [R7] ;  /* 0x0000000007077984 */ /* 0x000e680000000800 */
[----:B0-----:R-:W-:Y:S04]  /*0790*/  STG.E desc[UR8][R2.64], R9 ;  /* 0x0000000902007986 */ /* 0x001fe8000c101908 */
[----:B-1----:R-:W-:Y:S01]  /*07a0*/  STG.E desc[UR8][R4.64], R7 ;  /* 0x0000000704007986 */ /* 0x002fe2000c101908 */
[----:B------:R-:W-:Y:S06]  /*07b0*/  BAR.SYNC.DEFER_BLOCKING 0x0 ;  /* 0x0000000000007b1d */ /* 0x000fec0000010000 */
[----:B------:R-:W-:Y:S05]  /*07c0*/  EXIT ;  /* 0x000000000000794d */ /* 0x000fea0003800000 */
.L_x_19:
        /* <DEDUP_REMOVED lines=11> */
.L_x_22:


//--------------------- .nv.shared.bitonicSortFinish --------------------------
	.section	.nv.shared.bitonicSortFinish,"aw",@nobits
	.sectionflags	@""
	.align	16
	.zero		1024


//--------------------- .nv.shared.reserved.0     --------------------------
	.section	.nv.shared.reserved.0,"aw",@nobits
	.weak		__nv_reservedSMEM_offset_0_alias
	.size		__nv_reservedSMEM_offset_0_alias, 0, 64
	.other		__nv_reservedSMEM_offset_0_alias,@"STO_CUDA_RESERVED_SHARED STV_DEFAULT"
__nv_reservedSMEM_offset_0_alias:
	.zero		0
	.zero		64


//--------------------- .nv.shared.bitonicSortMiddle --------------------------
	.section	.nv.shared.bitonicSortMiddle,"aw",@nobits
	.sectionflags	@""
	.align	16
	.zero		1024


//--------------------- .nv.shared.bitonicSortStart --------------------------
	.section	.nv.shared.bitonicSortStart,"aw",@nobits
	.sectionflags	@""
	.align	16
	.zero		1024


//--------------------- .nv.constant0.bitonicSortFinish --------------------------
	.section	.nv.constant0.bitonicSortFinish,"a",@progbits
	.sectionflags	@""
	.align	4
.nv.constant0.bitonicSortFinish:
	.zero		912


//--------------------- .nv.constant0.bitonicSortMiddle --------------------------
	.section	.nv.constant0.bitonicSortMiddle,"a",@progbits
	.sectionflags	@""
	.align	4
.nv.constant0.bitonicSortMiddle:
	.zero		916


//--------------------- .nv.constant0.bitonicSortStart --------------------------
	.section	.nv.constant0.bitonicSortStart,"a",@progbits
	.sectionflags	@""
	.align	4
.nv.constant0.bitonicSortStart:
	.zero		908


//--------------------- SYMBOLS --------------------------

	.type		.nv.reservedSmem.offset0,@object
	.size		.nv.reservedSmem.offset0,0x4
	.type		.nv.reservedSmem.cap,@object
	.size		.nv.reservedSmem.cap,0x4
